	.headerflags	@"EF_CUDA_TEXMODE_UNIFIED EF_CUDA_64BIT_ADDRESS EF_CUDA_ACCELERATORS EF_CUDA_SM90 EF_CUDA_VIRTUAL_SM(EF_CUDA_SM90)"
	.elftype	@"ET_EXEC"


//--------------------- .nv.info                  --------------------------
	.section	.nv.info,"",@"SHT_CUDA_INFO"
	.align	4


	//----- nvinfo : EIATTR_REGCOUNT
	.align		4
        /*0000*/ 	.byte	0x04, 0x2f
        /*0002*/ 	.short	(.L_3 - .L_2)
	.align		4
.L_2:
        /*0004*/ 	.word	index@(triton_poi_fused__native_batch_norm_legit_no_training_max_pool2d_with_indices_native_batch_norm_backward_relu_1)
        /*0008*/ 	.word	0x0000001e


	//----- nvinfo : EIATTR_MIN_STACK_SIZE
	.align		4
.L_3:
        /*000c*/ 	.byte	0x04, 0x12
        /*000e*/ 	.short	(.L_5 - .L_4)
	.align		4
.L_4:
        /*0010*/ 	.word	index@(triton_poi_fused__native_batch_norm_legit_no_training_max_pool2d_with_indices_native_batch_norm_backward_relu_1)
        /*0014*/ 	.word	0x00000000


	//----- nvinfo : EIATTR_FRAME_SIZE
	.align		4
.L_5:
        /*0018*/ 	.byte	0x04, 0x11
        /*001a*/ 	.short	(.L_7 - .L_6)
	.align		4
.L_6:
        /*001c*/ 	.word	index@(triton_poi_fused__native_batch_norm_legit_no_training_max_pool2d_with_indices_native_batch_norm_backward_relu_1)
        /*0020*/ 	.word	0x00000000


	//----- nvinfo : EIATTR_MIN_STACK_SIZE
	.align		4
.L_7:
        /*0024*/ 	.byte	0x04, 0x12
        /*0026*/ 	.short	(.L_9 - .L_8)
	.align		4
.L_8:
        /*0028*/ 	.word	index@(triton_poi_fused__native_batch_norm_legit_no_training_max_pool2d_with_indices_native_batch_norm_backward_relu_1)
        /*002c*/ 	.word	0x00000000
.L_9:


//--------------------- .nv.info.triton_poi_fused__native_batch_norm_legit_no_training_max_pool2d_with_indices_native_batch_norm_backward_relu_1 --------------------------
	.section	.nv.info.triton_poi_fused__native_batch_norm_legit_no_training_max_pool2d_with_indices_native_batch_norm_backward_relu_1,"",@"SHT_CUDA_INFO"
	.sectionflags	@""
	.align	4


	//----- nvinfo : EIATTR_CUDA_API_VERSION
	.align		4
        /*0000*/ 	.byte	0x04, 0x37
        /*0002*/ 	.short	(.L_11 - .L_10)
.L_10:
        /*0004*/ 	.word	0x0000007c


	//----- nvinfo : EIATTR_KPARAM_INFO
	.align		4
.L_11:
        /*0008*/ 	.byte	0x04, 0x17
        /*000a*/ 	.short	(.L_13 - .L_12)
.L_12:
        /*000c*/ 	.word	0x00000000
        /*0010*/ 	.short	0x0009
        /*0012*/ 	.short	0x0048
        /*0014*/ 	.byte	0x00, 0xf0, 0x11, 0x00


	//----- nvinfo : EIATTR_KPARAM_INFO
	.align		4
.L_13:
        /*0018*/ 	.byte	0x04, 0x17
        /*001a*/ 	.short	(.L_15 - .L_14)
.L_14:
        /*001c*/ 	.word	0x00000000
        /*0020*/ 	.short	0x0008
        /*0022*/ 	.short	0x0040
        /*0024*/ 	.byte	0x00, 0xf4, 0x21, 0x00


	//----- nvinfo : EIATTR_KPARAM_INFO
	.align		4
.L_15:
        /*0028*/ 	.byte	0x04, 0x17
        /*002a*/ 	.short	(.L_17 - .L_16)
.L_16:
        /*002c*/ 	.word	0x00000000
        /*0030*/ 	.short	0x0007
        /*0032*/ 	.short	0x0038
        /*0034*/ 	.byte	0x00, 0xf4, 0x21, 0x00


	//----- nvinfo : EIATTR_KPARAM_INFO
	.align		4
.L_17:
        /*0038*/ 	.byte	0x04, 0x17
        /*003a*/ 	.short	(.L_19 - .L_18)
.L_18:
        /*003c*/ 	.word	0x00000000
        /*0040*/ 	.short	0x0006
        /*0042*/ 	.short	0x0030
        /*0044*/ 	.byte	0x00, 0xf4, 0x21, 0x00


	//----- nvinfo : EIATTR_KPARAM_INFO
	.align		4
.L_19:
        /*0048*/ 	.byte	0x04, 0x17
        /*004a*/ 	.short	(.L_21 - .L_20)
.L_20:
        /*004c*/ 	.word	0x00000000
        /*0050*/ 	.short	0x0005
        /*0052*/ 	.short	0x0028
        /*0054*/ 	.byte	0x00, 0xf4, 0x21, 0x00


	//----- nvinfo : EIATTR_KPARAM_INFO
	.align		4
.L_21:
        /*0058*/ 	.byte	0x04, 0x17
        /*005a*/ 	.short	(.L_23 - .L_22)
.L_22:
        /*005c*/ 	.word	0x00000000
        /*0060*/ 	.short	0x0004
        /*0062*/ 	.short	0x0020
        /*0064*/ 	.byte	0x00, 0xf4, 0x21, 0x00


	//----- nvinfo : EIATTR_KPARAM_INFO
	.align		4
.L_23:
        /*0068*/ 	.byte	0x04, 0x17
        /*006a*/ 	.short	(.L_25 - .L_24)
.L_24:
        /*006c*/ 	.word	0x00000000
        /*0070*/ 	.short	0x0003
        /*0072*/ 	.short	0x0018
        /*0074*/ 	.byte	0x00, 0xf4, 0x21, 0x00


	//----- nvinfo : EIATTR_KPARAM_INFO
	.align		4
.L_25:
        /*0078*/ 	.byte	0x04, 0x17
        /*007a*/ 	.short	(.L_27 - .L_26)
.L_26:
        /*007c*/ 	.word	0x00000000
        /*0080*/ 	.short	0x0002
        /*0082*/ 	.short	0x0010
        /*0084*/ 	.byte	0x00, 0xf4, 0x21, 0x00


	//----- nvinfo : EIATTR_KPARAM_INFO
	.align		4
.L_27:
        /*0088*/ 	.byte	0x04, 0x17
        /*008a*/ 	.short	(.L_29 - .L_28)
.L_28:
        /*008c*/ 	.word	0x00000000
        /*0090*/ 	.short	0x0001
        /*0092*/ 	.short	0x0008
        /*0094*/ 	.byte	0x00, 0xf4, 0x21, 0x00


	//----- nvinfo : EIATTR_KPARAM_INFO
	.align		4
.L_29:
        /*0098*/ 	.byte	0x04, 0x17
        /*009a*/ 	.short	(.L_31 - .L_30)
.L_30:
        /*009c*/ 	.word	0x00000000
        /*00a0*/ 	.short	0x0000
        /*00a2*/ 	.short	0x0000
        /*00a4*/ 	.byte	0x00, 0xf4, 0x21, 0x00


	//----- nvinfo : EIATTR_SPARSE_MMA_MASK
	.align		4
.L_31:
        /*00a8*/ 	.byte	0x03, 0x50
        /*00aa*/ 	.short	0x0000


	//----- nvinfo : EIATTR_MAXREG_COUNT
	.align		4
        /*00ac*/ 	.byte	0x03, 0x1b
        /*00ae*/ 	.short	0x00ff


	//----- nvinfo : EIATTR_EXIT_INSTR_OFFSETS
	.align		4
        /*00b0*/ 	.byte	0x04, 0x1c
        /*00b2*/ 	.short	(.L_33 - .L_32)


	//   ....[0]....
.L_32:
        /*00b4*/ 	.word	0x00001060


	//----- nvinfo : EIATTR_REQNTID
	.align		4
.L_33:
        /*00b8*/ 	.byte	0x04, 0x10
        /*00ba*/ 	.short	(.L_35 - .L_34)
.L_34:
        /*00bc*/ 	.word	0x00000080
        /*00c0*/ 	.word	0x00000001
        /*00c4*/ 	.word	0x00000001


	//----- nvinfo : EIATTR_CBANK_PARAM_SIZE
	.align		4
.L_35:
        /*00c8*/ 	.byte	0x03, 0x19
        /*00ca*/ 	.short	0x004c


	//----- nvinfo : EIATTR_PARAM_CBANK
	.align		4
        /*00cc*/ 	.byte	0x04, 0x0a
        /*00ce*/ 	.short	(.L_37 - .L_36)
	.align		4
.L_36:
        /*00d0*/ 	.word	index@(.nv.constant0.triton_poi_fused__native_batch_norm_legit_no_training_max_pool2d_with_indices_native_batch_norm_backward_relu_1)
        /*00d4*/ 	.short	0x0210
        /*00d6*/ 	.short	0x004c


	//----- nvinfo : EIATTR_SW_WAR
	.align		4
.L_37:
        /*00d8*/ 	.byte	0x04, 0x36
        /*00da*/ 	.short	(.L_39 - .L_38)
.L_38:
        /*00dc*/ 	.word	0x00000008
.L_39:


//--------------------- .nv.callgraph             --------------------------
	.section	.nv.callgraph,"",@"SHT_CUDA_CALLGRAPH"
	.align	4
	.sectionentsize	8
	.align		4
        /*0000*/ 	.word	0x00000000
	.align		4
        /*0004*/ 	.word	0xffffffff
	.align		4
        /*0008*/ 	.word	0x00000000
	.align		4
        /*000c*/ 	.word	0xfffffffe
	.align		4
        /*0010*/ 	.word	0x00000000
	.align		4
        /*0014*/ 	.word	0xfffffffd
	.align		4
        /*0018*/ 	.word	0x00000000
	.align		4
        /*001c*/ 	.word	0xfffffffc


//--------------------- .nv.constant4             --------------------------
	.section	.nv.constant4,"a",@progbits
	.align	8
	.align		8
.nv.constant4:
        /*0000*/ 	.dword	_$_str
	.align		8
        /*0008*/ 	.dword	_$_str_$_2


//--------------------- .text.triton_poi_fused__native_batch_norm_legit_no_training_max_pool2d_with_indices_native_batch_norm_backward_relu_1 --------------------------
	.section	.text.triton_poi_fused__native_batch_norm_legit_no_training_max_pool2d_with_indices_native_batch_norm_backward_relu_1,"ax",@progbits
	.align	128
        .global         triton_poi_fused__native_batch_norm_legit_no_training_max_pool2d_with_indices_native_batch_norm_backward_relu_1
        .type           triton_poi_fused__native_batch_norm_legit_no_training_max_pool2d_with_indices_native_batch_norm_backward_relu_1,@function
        .size           triton_poi_fused__native_batch_norm_legit_no_training_max_pool2d_with_indices_native_batch_norm_backward_relu_1,(.L_x_1 - triton_poi_fused__native_batch_norm_legit_no_training_max_pool2d_with_indices_native_batch_norm_backward_relu_1)
        .other          triton_poi_fused__native_batch_norm_legit_no_training_max_pool2d_with_indices_native_batch_norm_backward_relu_1,@"STO_CUDA_ENTRY STV_DEFAULT"
triton_poi_fused__native_batch_norm_legit_no_training_max_pool2d_with_indices_native_batch_norm_backward_relu_1:
.text.triton_poi_fused__native_batch_norm_legit_no_training_max_pool2d_with_indices_native_batch_norm_backward_relu_1:
[----:B------:R-:W-:Y:S01]  /*0000*/  LDC R1, c[0x0][0x28] ;  /* 0x00000a00ff017b82 */ /* 0x000fe20000000800 */
[----:B------:R-:W1:Y:S01]  /*0010*/  S2R R0, SR_TID.X ;  /* 0x0000000000007919 */ /* 0x000e620000002100 */
[----:B------:R-:W-:Y:S01]  /*0020*/  IMAD.MOV.U32 R14, RZ, RZ, RZ ;  /* 0x000000ffff0e7224 */ /* 0x000fe200078e00ff */
[----:B------:R-:W-:Y:S01]  /*0030*/  ULDC.64 UR4, c[0x0][0x208] ;  /* 0x0000820000047ab9 */ /* 0x000fe20000000a00 */
[----:B------:R-:W-:Y:S01]  /*0040*/  IMAD.MOV.U32 R16, RZ, RZ, RZ ;  /* 0x000000ffff107224 */ /* 0x000fe200078e00ff */
[----:B------:R-:W2:Y:S01]  /*0050*/  S2R R3, SR_CTAID.X ;  /* 0x0000000000037919 */ /* 0x000ea20000002500 */
[----:B------:R-:W-:Y:S02]  /*0060*/  IMAD.MOV.U32 R19, RZ, RZ, RZ ;  /* 0x000000ffff137224 */ /* 0x000fe400078e00ff */
[----:B------:R-:W-:Y:S01]  /*0070*/  IMAD.MOV.U32 R12, RZ, RZ, RZ ;  /* 0x000000ffff0c7224 */ /* 0x000fe200078e00ff */
[----:B------:R-:W-:Y:S01]  /*0080*/  CS2R R26, SRZ ;  /* 0x00000000001a7805 */ /* 0x000fe2000001ff00 */
[----:B------:R-:W-:Y:S01]  /*0090*/  ULDC.64 UR6, c[0x0][0x240] ;  /* 0x0000900000067ab9 */ /* 0x000fe20000000a00 */
[----:B-1----:R-:W-:-:S05]  /*00a0*/  IMAD.SHL.U32 R0, R0, 0x2, RZ ;  /* 0x0000000200007824 */ /* 0x002fca00078e00ff */
[----:B------:R-:W-:-:S05]  /*00b0*/  LOP3.LUT R0, R0, 0xfe, RZ, 0xc0, !PT ;  /* 0x000000fe00007812 */ /* 0x000fca00078ec0ff */
[----:B--2---:R-:W-:Y:S01]  /*00c0*/  IMAD R13, R3, 0x100, R0 ;  /* 0x00000100030d7824 */ /* 0x004fe200078e0200 */
[----:B------:R-:W-:-:S03]  /*00d0*/  SHF.R.S32.HI R0, RZ, 0x17, R3 ;  /* 0x00000017ff007819 */ /* 0x000fc60000011403 */
[----:B------:R-:W-:Y:S01]  /*00e0*/  VIADD R5, R13, 0x1 ;  /* 0x000000010d057836 */ /* 0x000fe20000000000 */
[----:B------:R-:W-:Y:S02]  /*00f0*/  SHF.R.S32.HI R2, RZ, 0x1f, R13 ;  /* 0x0000001fff027819 */ /* 0x000fe4000001140d */
[----:B------:R-:W-:Y:S02]  /*0100*/  SGXT R0, R0, 0x1 ;  /* 0x000000010000781a */ /* 0x000fe40000000200 */
[----:B------:R-:W-:Y:S02]  /*0110*/  LEA.HI R4, R2, R13, RZ, 0x4 ;  /* 0x0000000d02047211 */ /* 0x000fe400078f20ff */
[----:B------:R-:W1:Y:S01]  /*0120*/  LDC.64 R2, c[0x0][0x210] ;  /* 0x00008400ff027b82 */ /* 0x000e620000000a00 */
[----:B------:R-:W-:Y:S02]  /*0130*/  LEA.HI R7, R0, R5, RZ, 0x4 ;  /* 0x0000000500077211 */ /* 0x000fe400078f20ff */
[----:B------:R-:W-:-:S02]  /*0140*/  SHF.R.S32.HI R15, RZ, 0x4, R4 ;  /* 0x00000004ff0f7819 */ /* 0x000fc40000011404 */
[----:B------:R-:W-:Y:S02]  /*0150*/  LOP3.LUT R18, R7, 0xfffffff0, RZ, 0xc0, !PT ;  /* 0xfffffff007127812 */ /* 0x000fe400078ec0ff */
[C---:B------:R-:W-:Y:S01]  /*0160*/  LEA.HI R6, R15.reuse, R15, RZ, 0x4 ;  /* 0x0000000f0f067211 */ /* 0x040fe200078f20ff */
[----:B------:R-:W-:Y:S01]  /*0170*/  IMAD.SHL.U32 R21, R15, 0x40, RZ ;  /* 0x000000400f157824 */ /* 0x000fe200078e00ff */
[----:B------:R-:W-:Y:S01]  /*0180*/  LOP3.LUT R20, R4, 0xfffffff0, RZ, 0xc0, !PT ;  /* 0xfffffff004147812 */ /* 0x000fe200078ec0ff */
[----:B------:R-:W-:Y:S01]  /*0190*/  IMAD.IADD R18, R5, 0x1, -R18 ;  /* 0x0000000105127824 */ /* 0x000fe200078e0a12 */
[----:B------:R-:W-:-:S03]  /*01a0*/  LOP3.LUT R6, R6, 0xfffffff0, RZ, 0xc0, !PT ;  /* 0xfffffff006067812 */ /* 0x000fc600078ec0ff */
[----:B------:R-:W-:Y:S02]  /*01b0*/  IMAD.IADD R20, R13, 0x1, -R20 ;  /* 0x000000010d147824 */ /* 0x000fe400078e0a14 */
[----:B------:R-:W-:Y:S02]  /*01c0*/  IMAD.IADD R15, R15, 0x1, -R6 ;  /* 0x000000010f0f7824 */ /* 0x000fe400078e0a06 */
[--C-:B------:R-:W-:Y:S02]  /*01d0*/  IMAD R17, R20, 0x2, R21.reuse ;  /* 0x0000000214117824 */ /* 0x100fe400078e0215 */
[----:B------:R-:W-:Y:S01]  /*01e0*/  IMAD R21, R18, 0x2, R21 ;  /* 0x0000000212157824 */ /* 0x000fe200078e0215 */
[----:B------:R-:W-:Y:S01]  /*01f0*/  ISETP.GT.AND P0, PT, R15, RZ, PT ;  /* 0x000000ff0f00720c */ /* 0x000fe20003f04270 */
[C---:B------:R-:W-:Y:S02]  /*0200*/  VIADD R5, R17.reuse, 0xffffffdf ;  /* 0xffffffdf11057836 */ /* 0x040fe40000000000 */
[----:B------:R-:W-:Y:S01]  /*0210*/  VIADD R7, R17, 0xffffffe0 ;  /* 0xffffffe011077836 */ /* 0x000fe20000000000 */
[C---:B------:R-:W-:Y:S01]  /*0220*/  ISETP.GT.AND P4, PT, R20.reuse, RZ, P0 ;  /* 0x000000ff1400720c */ /* 0x040fe20000784270 */
[C---:B------:R-:W-:Y:S01]  /*0230*/  VIADD R9, R21.reuse, 0xffffffdf ;  /* 0xffffffdf15097836 */ /* 0x040fe20000000000 */
[----:B------:R-:W-:Y:S01]  /*0240*/  ISETP.GT.AND P2, PT, R20, -0x1, P0 ;  /* 0xffffffff1400780c */ /* 0x000fe20000744270 */
[----:B------:R-:W-:Y:S01]  /*0250*/  VIADD R11, R21, 0xffffffe0 ;  /* 0xffffffe0150b7836 */ /* 0x000fe20000000000 */
[C---:B------:R-:W-:Y:S01]  /*0260*/  ISETP.GT.AND P5, PT, R18.reuse, RZ, P0 ;  /* 0x000000ff1200720c */ /* 0x040fe200007a4270 */
[----:B-1----:R-:W-:Y:S01]  /*0270*/  IMAD.WIDE R4, R5, 0x4, R2 ;  /* 0x0000000405047825 */ /* 0x002fe200078e0202 */
[----:B------:R-:W-:-:S03]  /*0280*/  ISETP.GT.AND P0, PT, R18, -0x1, P0 ;  /* 0xffffffff1200780c */ /* 0x000fc60000704270 */
[----:B------:R-:W-:-:S04]  /*0290*/  IMAD.WIDE R6, R7, 0x4, R2 ;  /* 0x0000000407067825 */ /* 0x000fc800078e0202 */
[--C-:B------:R-:W-:Y:S01]  /*02a0*/  IMAD.WIDE R8, R9, 0x4, R2.reuse ;  /* 0x0000000409087825 */ /* 0x100fe200078e0202 */
[----:B------:R-:W2:Y:S03]  /*02b0*/  @P4 LDG.E.EL R14, desc[UR4][R4.64] ;  /* 0x00000004040e4981 */ /* 0x000ea6000c2e1900 */
[----:B------:R-:W-:Y:S01]  /*02c0*/  IMAD.WIDE R10, R11, 0x4, R2 ;  /* 0x000000040b0a7825 */ /* 0x000fe200078e0202 */
[----:B------:R1:W3:Y:S03]  /*02d0*/  @P2 LDG.E.EL R16, desc[UR4][R6.64] ;  /* 0x0000000406102981 */ /* 0x0002e6000c2e1900 */
[----:B------:R-:W-:Y:S01]  /*02e0*/  VIADD R23, R21, 0xffffffe1 ;  /* 0xffffffe115177836 */ /* 0x000fe20000000000 */
[----:B------:R-:W4:Y:S01]  /*02f0*/  @P5 LDG.E.EL R19, desc[UR4][R8.64] ;  /* 0x0000000408135981 */ /* 0x000f22000c2e1900 */
[----:B------:R-:W-:-:S03]  /*0300*/  VIADD R25, R17, 0xffffffe1 ;  /* 0xffffffe111197836 */ /* 0x000fc60000000000 */
[----:B------:R5:W4:Y:S01]  /*0310*/  @P0 LDG.E.EL R12, desc[UR4][R10.64] ;  /* 0x000000040a0c0981 */ /* 0x000b22000c2e1900 */
[----:B------:R-:W-:Y:S01]  /*0320*/  IMAD.WIDE R22, R23, 0x4, R2 ;  /* 0x0000000417167825 */ /* 0x000fe200078e0202 */
[----:B------:R-:W-:-:S03]  /*0330*/  ISETP.GT.AND P1, PT, R15, -0x1, PT ;  /* 0xffffffff0f00780c */ /* 0x000fc60003f24270 */
[--C-:B------:R-:W-:Y:S01]  /*0340*/  IMAD.WIDE R24, R25, 0x4, R2.reuse ;  /* 0x0000000419187825 */ /* 0x100fe200078e0202 */
[----:B------:R5:W4:Y:S01]  /*0350*/  @P0 LDG.E.EL R26, desc[UR4][R22.64] ;  /* 0x00000004161a0981 */ /* 0x000b22000c2e1900 */
[----:B------:R-:W-:Y:S02]  /*0360*/  ISETP.GT.AND P3, PT, R20, RZ, P1 ;  /* 0x000000ff1400720c */ /* 0x000fe40000f64270 */
[C---:B-1----:R-:W-:Y:S01]  /*0370*/  VIADD R7, R17.reuse, 0xffffffff ;  /* 0xffffffff11077836 */ /* 0x042fe20000000000 */
[----:B------:R-:W4:Y:S01]  /*0380*/  @P2 LDG.E.EL R27, desc[UR4][R24.64] ;  /* 0x00000004181b2981 */ /* 0x000f22000c2e1900 */
[----:B0----5:R-:W-:Y:S01]  /*0390*/  CS2R R10, SRZ ;  /* 0x00000000000a7805 */ /* 0x021fe2000001ff00 */
[----:B------:R-:W-:Y:S02]  /*03a0*/  VIADD R9, R17, 0x1f ;  /* 0x0000001f11097836 */ /* 0x000fe40000000000 */
[----:B------:R-:W-:Y:S01]  /*03b0*/  IMAD.WIDE R6, R7, 0x4, R2 ;  /* 0x0000000407067825 */ /* 0x000fe200078e0202 */
[----:B------:R-:W-:-:S03]  /*03c0*/  ISETP.GT.AND P1, PT, R18, RZ, P1 ;  /* 0x000000ff1200720c */ /* 0x000fc60000f24270 */
[--C-:B------:R-:W-:Y:S02]  /*03d0*/  IMAD.WIDE R8, R9, 0x4, R2.reuse ;  /* 0x0000000409087825 */ /* 0x100fe400078e0202 */
[----:B------:R0:W5:Y:S04]  /*03e0*/  @P3 LDG.E.EL R11, desc[UR4][R6.64] ;  /* 0x00000004060b3981 */ /* 0x000168000c2e1900 */
[----:B------:R-:W5:Y:S01]  /*03f0*/  @P3 LDG.E.EL R10, desc[UR4][R8.64] ;  /* 0x00000004080a3981 */ /* 0x000f62000c2e1900 */
[----:B------:R-:W-:Y:S02]  /*0400*/  IMAD.MOV.U32 R22, RZ, RZ, RZ ;  /* 0x000000ffff167224 */ /* 0x000fe400078e00ff */
[----:B------:R-:W-:-:S05]  /*0410*/  IMAD.WIDE R4, R21, 0x4, R2 ;  /* 0x0000000415047825 */ /* 0x000fca00078e0202 */
[----:B------:R-:W5:Y:S01]  /*0420*/  @P1 LDG.E.EL R22, desc[UR4][R4.64+-0x4] ;  /* 0xfffffc0404161981 */ /* 0x000f62000c2e1900 */
[----:B------:R-:W-:Y:S01]  /*0430*/  LOP3.LUT R20, R15, R20, RZ, 0xfc, !PT ;  /* 0x000000140f147212 */ /* 0x000fe200078efcff */
[----:B0-----:R-:W-:Y:S01]  /*0440*/  IMAD.WIDE R6, R17, 0x4, R2 ;  /* 0x0000000411067825 */ /* 0x001fe200078e0202 */
[----:B--2---:R-:W-:Y:S02]  /*0450*/  SEL R25, R14, 0xff800000, P4 ;  /* 0xff8000000e197807 */ /* 0x004fe40002000000 */
[----:B---3--:R-:W-:Y:S02]  /*0460*/  SEL R16, R16, 0xff800000, P2 ;  /* 0xff80000010107807 */ /* 0x008fe40001000000 */
[----:B----4-:R-:W-:Y:S02]  /*0470*/  SEL R19, R19, 0xff800000, P5 ;  /* 0xff80000013137807 */ /* 0x010fe40002800000 */
[----:B------:R-:W-:Y:S02]  /*0480*/  SEL R12, R12, 0xff800000, P0 ;  /* 0xff8000000c0c7807 */ /* 0x000fe40000000000 */
[----:B------:R-:W-:-:S02]  /*0490*/  FSETP.GT.AND P5, PT, R16, R25, PT ;  /* 0x000000191000720b */ /* 0x000fc40003fa4000 */
[----:B------:R-:W-:Y:S02]  /*04a0*/  FSETP.GT.AND P6, PT, R12, R19, PT ;  /* 0x000000130c00720b */ /* 0x000fe40003fc4000 */
[----:B------:R-:W-:Y:S02]  /*04b0*/  SEL R26, R26, 0xff800000, P0 ;  /* 0xff8000001a1a7807 */ /* 0x000fe40000000000 */
[----:B------:R-:W-:Y:S02]  /*04c0*/  FSETP.NAN.AND P4, PT, R16, R16, PT ;  /* 0x000000101000720b */ /* 0x000fe40003f88000 */
[----:B------:R-:W-:Y:S02]  /*04d0*/  SEL R27, R27, 0xff800000, P2 ;  /* 0xff8000001b1b7807 */ /* 0x000fe40001000000 */
[----:B------:R-:W-:Y:S02]  /*04e0*/  FSETP.NAN.AND P0, PT, R26, R26, PT ;  /* 0x0000001a1a00720b */ /* 0x000fe40003f08000 */
[----:B------:R-:W-:-:S02]  /*04f0*/  FSETP.NAN.AND P2, PT, R12, R12, PT ;  /* 0x0000000c0c00720b */ /* 0x000fc40003f48000 */
[----:B------:R-:W-:Y:S02]  /*0500*/  @!P5 SEL R16, R16, R25, P4 ;  /* 0x000000191010d207 */ /* 0x000fe40002000000 */
[----:B------:R-:W-:Y:S02]  /*0510*/  @!P6 SEL R12, R12, R19, P2 ;  /* 0x000000130c0ce207 */ /* 0x000fe40001000000 */
[----:B------:R-:W-:Y:S02]  /*0520*/  FSETP.NAN.AND P4, PT, R27, R27, PT ;  /* 0x0000001b1b00720b */ /* 0x000fe40003f88000 */
[----:B------:R-:W-:Y:S02]  /*0530*/  FSETP.GEU.AND P2, PT, R12, R26, PT ;  /* 0x0000001a0c00720b */ /* 0x000fe40003f4e000 */
[----:B-----5:R-:W-:Y:S02]  /*0540*/  SEL R11, R11, 0xff800000, P3 ;  /* 0xff8000000b0b7807 */ /* 0x020fe40001800000 */
[----:B------:R-:W-:-:S02]  /*0550*/  @!P0 SEL R26, R26, R12, !P2 ;  /* 0x0000000c1a1a8207 */ /* 0x000fc40005000000 */
[----:B------:R-:W-:Y:S02]  /*0560*/  SEL R8, R10, 0xff800000, P3 ;  /* 0xff8000000a087807 */ /* 0x000fe40001800000 */
[----:B------:R-:W-:Y:S02]  /*0570*/  FSETP.NAN.AND P0, PT, R11, R11, PT ;  /* 0x0000000b0b00720b */ /* 0x000fe40003f08000 */
[----:B------:R-:W-:-:S04]  /*0580*/  FSETP.GEU.AND P3, PT, R16, R27, PT ;  /* 0x0000001b1000720b */ /* 0x000fc80003f6e000 */
[----:B------:R-:W-:Y:S02]  /*0590*/  @!P4 SEL R27, R27, R16, !P3 ;  /* 0x000000101b1bc207 */ /* 0x000fe40005800000 */
[----:B------:R-:W-:Y:S02]  /*05a0*/  P2R R23, PR, RZ, 0x40 ;  /* 0x00000040ff177803 */ /* 0x000fe40000000000 */
[----:B------:R-:W-:Y:S02]  /*05b0*/  FSETP.GEU.AND P6, PT, R27, R11, PT ;  /* 0x0000000b1b00720b */ /* 0x000fe40003fce000 */
[----:B------:R-:W-:Y:S02]  /*05c0*/  SEL R9, R22, 0xff800000, P1 ;  /* 0xff80000016097807 */ /* 0x000fe40000800000 */
[----:B------:R-:W-:Y:S02]  /*05d0*/  @!P0 SEL R11, R11, R27, !P6 ;  /* 0x0000001b0b0b8207 */ /* 0x000fe40007000000 */
[----:B------:R-:W-:-:S02]  /*05e0*/  FSETP.NAN.AND P0, PT, R9, R9, PT ;  /* 0x000000090900720b */ /* 0x000fc40003f08000 */
[----:B------:R-:W-:Y:S01]  /*05f0*/  FSETP.GEU.AND P4, PT, R26, R9, PT ;  /* 0x000000091a00720b */ /* 0x000fe20003f8e000 */
[----:B------:R-:W-:-:S10]  /*0600*/  IMAD.MOV.U32 R10, RZ, RZ, RZ ;  /* 0x000000ffff0a7224 */ /* 0x000fd400078e00ff */
[----:B------:R-:W-:Y:S02]  /*0610*/  @!P0 SEL R9, R9, R26, !P4 ;  /* 0x0000001a09098207 */ /* 0x000fe40006000000 */
[----:B------:R-:W-:-:S13]  /*0620*/  ISETP.GT.AND P0, PT, R20, -0x1, PT ;  /* 0xffffffff1400780c */ /* 0x000fda0003f04270 */
[----:B------:R-:W2:Y:S01]  /*0630*/  @P0 LDG.E.EL R10, desc[UR4][R6.64] ;  /* 0x00000004060a0981 */ /* 0x000ea2000c2e1900 */
[----:B------:R-:W-:Y:S02]  /*0640*/  P2R R12, PR, RZ, 0x10 ;  /* 0x00000010ff0c7803 */ /* 0x000fe40000000000 */
[----:B------:R-:W-:Y:S02]  /*0650*/  P2R R19, PR, RZ, 0x20 ;  /* 0x00000020ff137803 */ /* 0x000fe40000000000 */
[----:B------:R-:W-:Y:S02]  /*0660*/  LOP3.LUT R15, R15, R18, RZ, 0xfc, !PT ;  /* 0x000000120f0f7212 */ /* 0x000fe400078efcff */
[----:B--2---:R-:W-:-:S04]  /*0670*/  SEL R10, R10, 0xff800000, P0 ;  /* 0xff8000000a0a7807 */ /* 0x004fc80000000000 */
[-C--:B------:R-:W-:Y:S02]  /*0680*/  FSETP.NAN.AND P4, PT, R10, R10.reuse, PT ;  /* 0x0000000a0a00720b */ /* 0x080fe40003f88000 */
[----:B------:R-:W-:-:S11]  /*0690*/  FSETP.GEU.AND P5, PT, R11, R10, PT ;  /* 0x0000000a0b00720b */ /* 0x000fd60003fae000 */
[----:B------:R-:W-:Y:S02]  /*06a0*/  @!P4 SEL R10, R10, R11, !P5 ;  /* 0x0000000b0a0ac207 */ /* 0x000fe40006800000 */
[----:B------:R-:W-:Y:S01]  /*06b0*/  ISETP.GT.AND P4, PT, R15, -0x1, PT ;  /* 0xffffffff0f00780c */ /* 0x000fe20003f84270 */
[----:B------:R-:W-:-:S12]  /*06c0*/  IMAD.MOV.U32 R11, RZ, RZ, RZ ;  /* 0x000000ffff0b7224 */ /* 0x000fd800078e00ff */
[----:B------:R-:W2:Y:S01]  /*06d0*/  @P4 LDG.E.EL R11, desc[UR4][R4.64] ;  /* 0x00000004040b4981 */ /* 0x000ea2000c2e1900 */
[----:B------:R-:W-:Y:S02]  /*06e0*/  P2R R14, PR, RZ, 0x40 ;  /* 0x00000040ff0e7803 */ /* 0x000fe40000000000 */
[----:B------:R-:W-:Y:S02]  /*06f0*/  P2R R16, PR, RZ, 0x20 ;  /* 0x00000020ff107803 */ /* 0x000fe40000000000 */
[----:B--2---:R-:W-:-:S04]  /*0700*/  SEL R18, R11, 0xff800000, P4 ;  /* 0xff8000000b127807 */ /* 0x004fc80002000000 */
[-C--:B------:R-:W-:Y:S02]  /*0710*/  FSETP.NAN.AND P6, PT, R18, R18.reuse, PT ;  /* 0x000000121200720b */ /* 0x080fe40003fc8000 */
[----:B------:R-:W-:-:S11]  /*0720*/  FSETP.GEU.AND P5, PT, R9, R18, PT ;  /* 0x000000120900720b */ /* 0x000fd60003fae000 */
[----:B------:R-:W-:Y:S01]  /*0730*/  @!P6 SEL R18, R18, R9, !P5 ;  /* 0x000000091212e207 */ /* 0x000fe20006800000 */
[----:B------:R-:W-:-:S06]  /*0740*/  IMAD.MOV.U32 R9, RZ, RZ, RZ ;  /* 0x000000ffff097224 */ /* 0x000fcc00078e00ff */
[----:B------:R-:W2:Y:S02]  /*0750*/  @P0 LDG.E.EL R9, desc[UR4][R6.64+0x4] ;  /* 0x0000040406090981 */ /* 0x000ea4000c2e1900 */
[----:B--2---:R-:W-:Y:S01]  /*0760*/  SEL R15, R9, 0xff800000, P0 ;  /* 0xff800000090f7807 */ /* 0x004fe20000000000 */
[----:B------:R-:W-:-:S06]  /*0770*/  IMAD.MOV.U32 R9, RZ, RZ, RZ ;  /* 0x000000ffff097224 */ /* 0x000fcc00078e00ff */
[----:B------:R-:W2:Y:S01]  /*0780*/  @P4 LDG.E.EL R9, desc[UR4][R4.64+0x4] ;  /* 0x0000040404094981 */ /* 0x000ea2000c2e1900 */
[-C--:B------:R-:W-:Y:S02]  /*0790*/  FSETP.NAN.AND P6, PT, R15, R15.reuse, PT ;  /* 0x0000000f0f00720b */ /* 0x080fe40003fc8000 */
[----:B------:R-:W-:Y:S01]  /*07a0*/  P2R R20, PR, RZ, 0x20 ;  /* 0x00000020ff147803 */ /* 0x000fe20000000000 */
[----:B------:R-:W-:Y:S01]  /*07b0*/  VIADD R11, R21, 0x1f ;  /* 0x0000001f150b7836 */ /* 0x000fe20000000000 */
[----:B------:R-:W-:-:S09]  /*07c0*/  FSETP.GEU.AND P5, PT, R10, R15, PT ;  /* 0x0000000f0a00720b */ /* 0x000fd20003fae000 */
[----:B------:R-:W-:Y:S01]  /*07d0*/  @!P6 SEL R15, R15, R10, !P5 ;  /* 0x0000000a0f0fe207 */ /* 0x000fe20006800000 */
[----:B------:R-:W-:Y:S01]  /*07e0*/  IMAD.WIDE R10, R11, 0x4, R2 ;  /* 0x000000040b0a7825 */ /* 0x000fe200078e0202 */
[----:B--2---:R-:W-:-:S03]  /*07f0*/  SEL R24, R9, 0xff800000, P4 ;  /* 0xff80000009187807 */ /* 0x004fc60002000000 */
[----:B------:R-:W-:-:S06]  /*0800*/  IMAD.MOV.U32 R9, RZ, RZ, RZ ;  /* 0x000000ffff097224 */ /* 0x000fcc00078e00ff */
[----:B------:R0:W2:Y:S01]  /*0810*/  @P1 LDG.E.EL R9, desc[UR4][R10.64] ;  /* 0x000000040a091981 */ /* 0x0000a2000c2e1900 */
[-C--:B------:R-:W-:Y:S02]  /*0820*/  FSETP.NAN.AND P6, PT, R24, R24.reuse, PT ;  /* 0x000000181800720b */ /* 0x080fe40003fc8000 */
[----:B------:R-:W-:Y:S02]  /*0830*/  P2R R22, PR, RZ, 0x20 ;  /* 0x00000020ff167803 */ /* 0x000fe40000000000 */
[----:B------:R-:W-:Y:S01]  /*0840*/  FSETP.GEU.AND P5, PT, R18, R24, PT ;  /* 0x000000181200720b */ /* 0x000fe20003fae000 */
[----:B------:R-:W-:-:S03]  /*0850*/  VIADD R7, R17, 0x20 ;  /* 0x0000002011077836 */ /* 0x000fc60000000000 */
[----:B------:R-:W-:-:S05]  /*0860*/  P2R R5, PR, RZ, 0x20 ;  /* 0x00000020ff057803 */ /* 0x000fca0000000000 */
[----:B------:R-:W-:Y:S02]  /*0870*/  @!P6 SEL R24, R24, R18, !P5 ;  /* 0x000000121818e207 */ /* 0x000fe40006800000 */
[----:B------:R-:W-:Y:S02]  /*0880*/  FSETP.GEU.AND P6, PT, R15, R8, PT ;  /* 0x000000080f00720b */ /* 0x000fe40003fce000 */
[----:B------:R-:W-:Y:S02]  /*0890*/  ISETP.NE.AND P5, PT, R19, RZ, PT ;  /* 0x000000ff1300720c */ /* 0x000fe40003fa5270 */
[----:B------:R-:W-:Y:S01]  /*08a0*/  P2R R19, PR, RZ, 0x40 ;  /* 0x00000040ff137803 */ /* 0x000fe20000000000 */
[----:B------:R-:W-:-:S04]  /*08b0*/  IMAD.WIDE R6, R7, 0x4, R2 ;  /* 0x0000000407067825 */ /* 0x000fc800078e0202 */
[----:B0-----:R-:W-:Y:S02]  /*08c0*/  VIADD R11, R17, 0x21 ;  /* 0x00000021110b7836 */ /* 0x001fe40000000000 */
[----:B------:R-:W-:Y:S02]  /*08d0*/  IMAD.MOV.U32 R4, RZ, RZ, RZ ;  /* 0x000000ffff047224 */ /* 0x000fe400078e00ff */
[----:B------:R-:W-:Y:S02]  /*08e0*/  VIADD R17, R21, 0x20 ;  /* 0x0000002015117836 */ /* 0x000fe40000000000 */
[----:B------:R-:W-:-:S05]  /*08f0*/  IMAD.WIDE R10, R11, 0x4, R2 ;  /* 0x000000040b0a7825 */ /* 0x000fca00078e0202 */
[----:B------:R-:W3:Y:S01]  /*0900*/  @P0 LDG.E.EL R4, desc[UR4][R10.64] ;  /* 0x000000040a040981 */ /* 0x000ee2000c2e1900 */
[----:B------:R-:W-:Y:S01]  /*0910*/  VIADD R21, R21, 0x21 ;  /* 0x0000002115157836 */ /* 0x000fe20000000000 */
[----:B--2---:R-:W-:Y:S02]  /*0920*/  SEL R9, R9, 0xff800000, P1 ;  /* 0xff80000009097807 */ /* 0x004fe40000800000 */
[----:B------:R-:W-:-:S13]  /*0930*/  FSETP.NAN.AND P1, PT, R8, R8, PT ;  /* 0x000000080800720b */ /* 0x000fda0003f28000 */
[----:B------:R-:W-:Y:S01]  /*0940*/  @!P1 SEL R8, R8, R15, !P6 ;  /* 0x0000000f08089207 */ /* 0x000fe20007000000 */
[----:B------:R-:W-:Y:S01]  /*0950*/  IMAD.MOV.U32 R15, RZ, RZ, RZ ;  /* 0x000000ffff0f7224 */ /* 0x000fe200078e00ff */
[-C--:B------:R-:W-:Y:S02]  /*0960*/  FSETP.NAN.AND P6, PT, R9, R9.reuse, PT ;  /* 0x000000090900720b */ /* 0x080fe40003fc8000 */
[----:B------:R-:W-:-:S03]  /*0970*/  FSETP.GEU.AND P1, PT, R24, R9, PT ;  /* 0x000000091800720b */ /* 0x000fc60003f2e000 */
[----:B------:R0:W2:Y:S01]  /*0980*/  @P0 LDG.E.EL R15, desc[UR4][R6.64] ;  /* 0x00000004060f0981 */ /* 0x0000a2000c2e1900 */
[----:B------:R-:W-:-:S07]  /*0990*/  P2R R18, PR, RZ, 0x2 ;  /* 0x00000002ff127803 */ /* 0x000fce0000000000 */
[----:B------:R-:W-:Y:S02]  /*09a0*/  @!P6 SEL R9, R9, R24, !P1 ;  /* 0x000000180909e207 */ /* 0x000fe40004800000 */
[----:B------:R-:W-:Y:S01]  /*09b0*/  ISETP.NE.AND P1, PT, R23, RZ, PT ;  /* 0x000000ff1700720c */ /* 0x000fe20003f25270 */
[----:B------:R-:W-:Y:S02]  /*09c0*/  IMAD.MOV.U32 R23, RZ, RZ, RZ ;  /* 0x000000ffff177224 */ /* 0x000fe400078e00ff */
[----:B0-----:R-:W-:-:S05]  /*09d0*/  IMAD.WIDE R6, R17, 0x4, R2 ;  /* 0x0000000411067825 */ /* 0x001fca00078e0202 */
[----:B------:R-:W4:Y:S01]  /*09e0*/  @P4 LDG.E.EL R23, desc[UR4][R6.64] ;  /* 0x0000000406174981 */ /* 0x000f22000c2e1900 */
[----:B------:R-:W-:Y:S02]  /*09f0*/  SEL R10, RZ, 0x1, !P1 ;  /* 0x00000001ff0a7807 */ /* 0x000fe40004800000 */
[----:B------:R-:W-:Y:S01]  /*0a00*/  ISETP.NE.AND P1, PT, R5, RZ, PT ;  /* 0x000000ff0500720c */ /* 0x000fe20003f25270 */
[----:B------:R-:W-:Y:S02]  /*0a10*/  IMAD.MOV.U32 R5, RZ, RZ, RZ ;  /* 0x000000ffff057224 */ /* 0x000fe400078e00ff */
[----:B------:R-:W-:-:S05]  /*0a20*/  IMAD.WIDE R2, R21, 0x4, R2 ;  /* 0x0000000415027825 */ /* 0x000fca00078e0202 */
[----:B------:R0:W5:Y:S01]  /*0a30*/  @P4 LDG.E.EL R5, desc[UR4][R2.64] ;  /* 0x0000000402054981 */ /* 0x000162000c2e1900 */
[----:B---3--:R-:W-:Y:S02]  /*0a40*/  SEL R4, R4, 0xff800000, P0 ;  /* 0xff80000004047807 */ /* 0x008fe40000000000 */
[----:B------:R-:W-:Y:S02]  /*0a50*/  SEL R10, R10, 0x2, P2 ;  /* 0x000000020a0a7807 */ /* 0x000fe40001000000 */
[----:B------:R-:W-:-:S04]  /*0a60*/  LEA.HI R0, R0, R13, RZ, 0x8 ;  /* 0x0000000d00007211 */ /* 0x000fc800078f40ff */
[----:B------:R-:W-:-:S04]  /*0a70*/  SHF.R.S32.HI R0, RZ, 0x8, R0 ;  /* 0x00000008ff007819 */ /* 0x000fc80000011400 */
[----:B0-----:R-:W-:-:S04]  /*0a80*/  LEA.HI R2, R0, R0, RZ, 0x6 ;  /* 0x0000000000027211 */ /* 0x001fc800078f30ff */
[----:B------:R-:W-:-:S05]  /*0a90*/  LOP3.LUT R3, R2, 0xffffffc0, RZ, 0xc0, !PT ;  /* 0xffffffc002037812 */ /* 0x000fca00078ec0ff */
[----:B------:R-:W-:Y:S01]  /*0aa0*/  IMAD.IADD R2, R0, 0x1, -R3 ;  /* 0x0000000100027824 */ /* 0x000fe200078e0a03 */
[----:B--2---:R-:W-:-:S04]  /*0ab0*/  SEL R15, R15, 0xff800000, P0 ;  /* 0xff8000000f0f7807 */ /* 0x004fc80000000000 */
[-C--:B------:R-:W-:Y:S02]  /*0ac0*/  FSETP.NAN.AND P6, PT, R15, R15.reuse, PT ;  /* 0x0000000f0f00720b */ /* 0x080fe40003fc8000 */
[----:B------:R-:W-:Y:S02]  /*0ad0*/  FSETP.GEU.AND P0, PT, R8, R15, PT ;  /* 0x0000000f0800720b */ /* 0x000fe40003f0e000 */
[----:B----4-:R-:W-:-:S09]  /*0ae0*/  SEL R24, R23, 0xff800000, P4 ;  /* 0xff80000017187807 */ /* 0x010fd20002000000 */
[----:B------:R-:W-:Y:S02]  /*0af0*/  @!P6 SEL R15, R15, R8, !P0 ;  /* 0x000000080f0fe207 */ /* 0x000fe40004000000 */
[----:B------:R-:W-:Y:S02]  /*0b00*/  P2R R8, PR, RZ, 0x1 ;  /* 0x00000001ff087803 */ /* 0x000fe40000000000 */
[-C--:B------:R-:W-:Y:S02]  /*0b10*/  FSETP.NAN.AND P0, PT, R24, R24.reuse, PT ;  /* 0x000000181800720b */ /* 0x080fe40003f08000 */
[----:B------:R-:W-:Y:S02]  /*0b20*/  FSETP.GEU.AND P6, PT, R9, R24, PT ;  /* 0x000000180900720b */ /* 0x000fe40003fce000 */
[----:B-----5:R-:W-:Y:S02]  /*0b30*/  SEL R5, R5, 0xff800000, P4 ;  /* 0xff80000005057807 */ /* 0x020fe40002000000 */
[----:B------:R-:W-:-:S04]  /*0b40*/  ISETP.NE.AND P4, PT, R12, RZ, PT ;  /* 0x000000ff0c00720c */ /* 0x000fc80003f85270 */
[----:B------:R-:W-:-:S03]  /*0b50*/  SEL R10, R10, 0x3, P4 ;  /* 0x000000030a0a7807 */ /* 0x000fc60002000000 */
[----:B------:R-:W-:Y:S02]  /*0b60*/  @!P0 SEL R24, R24, R9, !P6 ;  /* 0x0000000918188207 */ /* 0x000fe40007000000 */
[----:B------:R-:W-:Y:S02]  /*0b70*/  SEL R9, RZ, 0x1, !P5 ;  /* 0x00000001ff097807 */ /* 0x000fe40006800000 */
[----:B------:R-:W-:Y:S02]  /*0b80*/  ISETP.NE.AND P5, PT, R20, RZ, PT ;  /* 0x000000ff1400720c */ /* 0x000fe40003fa5270 */
[----:B------:R-:W-:Y:S01]  /*0b90*/  SEL R9, R9, 0x2, P3 ;  /* 0x0000000209097807 */ /* 0x000fe20001800000 */
[----:B------:R-:W-:Y:S01]  /*0ba0*/  IMAD.MOV.U32 R0, RZ, RZ, 0x3e800000 ;  /* 0x3e800000ff007424 */ /* 0x000fe200078e00ff */
[----:B------:R-:W-:Y:S01]  /*0bb0*/  SEL R7, R10, 0x4, P5 ;  /* 0x000000040a077807 */ /* 0x000fe20002800000 */
[----:B------:R-:W0:Y:S08]  /*0bc0*/  LDC.64 R20, c[0x0][0x230] ;  /* 0x00008c00ff147b82 */ /* 0x000e300000000a00 */
[----:B------:R-:W1:Y:S02]  /*0bd0*/  LDC.64 R10, c[0x0][0x220] ;  /* 0x00008800ff0a7b82 */ /* 0x000e640000000a00 */
[----:B-1----:R-:W-:-:S06]  /*0be0*/  IMAD.WIDE R10, R2, 0x4, R10 ;  /* 0x00000004020a7825 */ /* 0x002fcc00078e020a */
[----:B------:R-:W2:Y:S01]  /*0bf0*/  LDG.E.EL R10, desc[UR4][R10.64] ;  /* 0x000000040a0a7981 */ /* 0x000ea2000c2e1900 */
[-C--:B------:R-:W-:Y:S02]  /*0c00*/  FSETP.NAN.AND P3, PT, R4, R4.reuse, PT ;  /* 0x000000040400720b */ /* 0x080fe40003f68000 */
[----:B------:R-:W-:Y:S02]  /*0c10*/  FSETP.GEU.AND P2, PT, R15, R4, PT ;  /* 0x000000040f00720b */ /* 0x000fe40003f4e000 */
[----:B------:R-:W-:-:S09]  /*0c20*/  FSETP.NAN.AND P4, PT, R5, R5, PT ;  /* 0x000000050500720b */ /* 0x000fd20003f88000 */
[----:B------:R-:W-:Y:S02]  /*0c30*/  @!P3 FSEL R4, R4, R15, !P2 ;  /* 0x0000000f0404b208 */ /* 0x000fe40005000000 */
[----:B------:R-:W-:-:S04]  /*0c40*/  ISETP.NE.AND P3, PT, R14, RZ, PT ;  /* 0x000000ff0e00720c */ /* 0x000fc80003f65270 */
[----:B------:R-:W-:Y:S02]  /*0c50*/  SEL R9, R9, 0x3, P3 ;  /* 0x0000000309097807 */ /* 0x000fe40001800000 */
[----:B------:R-:W-:-:S04]  /*0c60*/  FSETP.GEU.AND P3, PT, R24, R5, PT ;  /* 0x000000051800720b */ /* 0x000fc80003f6e000 */
[----:B------:R-:W-:Y:S02]  /*0c70*/  @!P4 FSEL R5, R5, R24, !P3 ;  /* 0x000000180505c208 */ /* 0x000fe40005800000 */
[----:B------:R-:W-:Y:S02]  /*0c80*/  ISETP.NE.AND P4, PT, R16, RZ, PT ;  /* 0x000000ff1000720c */ /* 0x000fe40003f85270 */
[----:B------:R-:W1:Y:S02]  /*0c90*/  LDC.64 R16, c[0x0][0x218] ;  /* 0x00008600ff107b82 */ /* 0x000e640000000a00 */
[----:B------:R-:W-:Y:S02]  /*0ca0*/  SEL R6, R9, 0x4, P4 ;  /* 0x0000000409067807 */ /* 0x000fe40002000000 */
[----:B------:R-:W-:-:S04]  /*0cb0*/  ISETP.NE.AND P0, PT, R22, RZ, PT ;  /* 0x000000ff1600720c */ /* 0x000fc80003f05270 */
[----:B------:R-:W-:Y:S02]  /*0cc0*/  SEL R6, R6, 0x5, P0 ;  /* 0x0000000506067807 */ /* 0x000fe40000000000 */
[----:B------:R-:W-:Y:S02]  /*0cd0*/  ISETP.NE.AND P0, PT, R8, RZ, PT ;  /* 0x000000ff0800720c */ /* 0x000fe40003f05270 */
[----:B------:R-:W-:Y:S02]  /*0ce0*/  SEL R8, R7, 0x5, P1 ;  /* 0x0000000507087807 */ /* 0x000fe40000800000 */
[----:B------:R-:W-:Y:S01]  /*0cf0*/  ISETP.NE.AND P1, PT, R18, RZ, PT ;  /* 0x000000ff1200720c */ /* 0x000fe20003f25270 */
[----:B0-----:R-:W-:-:S05]  /*0d00*/  IMAD.WIDE R20, R2, 0x4, R20 ;  /* 0x0000000402147825 */ /* 0x001fca00078e0214 */
[----:B------:R-:W3:Y:S01]  /*0d10*/  LDG.E.EL R15, desc[UR4][R20.64] ;  /* 0x00000004140f7981 */ /* 0x000ee2000c2e1900 */
[----:B-1----:R-:W-:-:S05]  /*0d20*/  IMAD.WIDE R16, R2, 0x4, R16 ;  /* 0x0000000402107825 */ /* 0x002fca00078e0210 */
[----:B------:R0:W4:Y:S01]  /*0d30*/  LDG.E.EL R9, desc[UR4][R16.64] ;  /* 0x0000000410097981 */ /* 0x000122000c2e1900 */
[----:B--2---:R-:W-:Y:S02]  /*0d40*/  FADD R3, R10, 9.9999997473787516356e-06 ;  /* 0x3727c5ac0a037421 */ /* 0x004fe40000000000 */
[----:B------:R-:W1:Y:S02]  /*0d50*/  LDC.64 R10, c[0x0][0x238] ;  /* 0x00008e00ff0a7b82 */ /* 0x000e640000000a00 */
[----:B------:R-:W2:Y:S02]  /*0d60*/  MUFU.SQRT R14, R3 ;  /* 0x00000003000e7308 */ /* 0x000ea40000002000 */
[C---:B--2---:R-:W-:Y:S02]  /*0d70*/  FSETP.GT.AND P4, PT, R14.reuse, 8.50705917302346158658e+37, PT ;  /* 0x7e8000000e00780b */ /* 0x044fe40003f84000 */
[----:B------:R-:W-:Y:S02]  /*0d80*/  FSETP.GEU.AND P5, PT, R14, 1.175494350822287508e-38, PT ;  /* 0x008000000e00780b */ /* 0x000fe40003fae000 */
[----:B------:R-:W-:-:S09]  /*0d90*/  FSEL R0, R0, 1, P4 ;  /* 0x3f80000000007808 */ /* 0x000fd20002000000 */
[----:B------:R-:W-:Y:S01]  /*0da0*/  @P4 FMUL R14, R14, 0.25 ;  /* 0x3e8000000e0e4820 */ /* 0x000fe20000400000 */
[----:B------:R-:W-:Y:S02]  /*0db0*/  ISETP.NE.AND P4, PT, R19, RZ, PT ;  /* 0x000000ff1300720c */ /* 0x000fe40003f85270 */
[----:B------:R-:W2:Y:S02]  /*0dc0*/  LDC.64 R18, c[0x0][0x228] ;  /* 0x00008a00ff127b82 */ /* 0x000ea40000000a00 */
[----:B--2---:R-:W-:-:S05]  /*0dd0*/  IMAD.WIDE R18, R2, 0x4, R18 ;  /* 0x0000000402127825 */ /* 0x004fca00078e0212 */
[----:B------:R2:W3:Y:S01]  /*0de0*/  LDG.E.EL R12, desc[UR4][R18.64] ;  /* 0x00000004120c7981 */ /* 0x0004e2000c2e1900 */
[----:B------:R-:W-:Y:S01]  /*0df0*/  @!P5 FMUL R14, R14, 16777216 ;  /* 0x4b8000000e0ed820 */ /* 0x000fe20000400000 */
[----:B------:R-:W-:-:S03]  /*0e00*/  SHF.R.S32.HI R2, RZ, 0x1f, R13 ;  /* 0x0000001fff027819 */ /* 0x000fc6000001140d */
[----:B------:R-:W5:Y:S01]  /*0e10*/  MUFU.RCP R23, R14 ;  /* 0x0000000e00177308 */ /* 0x000f620000001000 */
[----:B------:R-:W-:Y:S01]  /*0e20*/  LEA.HI R2, R2, R13, RZ, 0xe ;  /* 0x0000000d02027211 */ /* 0x000fe200078f70ff */
[----:B------:R-:W-:Y:S01]  /*0e30*/  @!P5 FMUL R0, R0, 16777216 ;  /* 0x4b8000000000d820 */ /* 0x000fe20000400000 */
[----:B0-----:R-:W-:Y:S02]  /*0e40*/  SEL R16, R6, 0x6, P4 ;  /* 0x0000000606107807 */ /* 0x001fe40002000000 */
[----:B------:R-:W-:Y:S01]  /*0e50*/  LOP3.LUT R22, R2, 0xffffc000, RZ, 0xc0, !PT ;  /* 0xffffc00002167812 */ /* 0x000fe200078ec0ff */
[----:B------:R-:W0:Y:S01]  /*0e60*/  LDC.64 R6, c[0x0][0x250] ;  /* 0x00009400ff067b82 */ /* 0x000e220000000a00 */
[----:B------:R-:W-:-:S07]  /*0e70*/  SHF.R.S32.HI R17, RZ, 0xe, R2 ;  /* 0x0000000eff117819 */ /* 0x000fce0000011402 */
[----:B------:R-:W0:Y:S01]  /*0e80*/  LDC.64 R2, c[0x0][0x248] ;  /* 0x00009200ff027b82 */ /* 0x000e220000000a00 */
[----:B-----5:R-:W-:Y:S01]  /*0e90*/  FMUL R23, R23, R0 ;  /* 0x0000000017177220 */ /* 0x020fe20000400000 */
[----:B------:R-:W-:Y:S01]  /*0ea0*/  SEL R0, R8, 0x6, P1 ;  /* 0x0000000608007807 */ /* 0x000fe20000800000 */
[C---:B----4-:R-:W-:Y:S01]  /*0eb0*/  FADD R8, -R9.reuse, R4 ;  /* 0x0000000409087221 */ /* 0x050fe20000000100 */
[----:B------:R-:W-:Y:S01]  /*0ec0*/  SEL R16, R16, 0x7, P0 ;  /* 0x0000000710107807 */ /* 0x000fe20000000000 */
[----:B------:R-:W-:Y:S02]  /*0ed0*/  FADD R9, -R9, R5 ;  /* 0x0000000509097221 */ /* 0x000fe40000000100 */
[-C--:B------:R-:W-:Y:S01]  /*0ee0*/  FMUL R14, R8, R23.reuse ;  /* 0x00000017080e7220 */ /* 0x080fe20000400000 */
[----:B------:R-:W-:Y:S01]  /*0ef0*/  SEL R16, R16, 0x8, P2 ;  /* 0x0000000810107807 */ /* 0x000fe20001000000 */
[----:B--2---:R-:W-:Y:S01]  /*0f00*/  FMUL R18, R9, R23 ;  /* 0x0000001709127220 */ /* 0x004fe20000400000 */
[----:B------:R-:W-:Y:S01]  /*0f10*/  IMAD.IADD R22, R13, 0x1, -R22 ;  /* 0x000000010d167824 */ /* 0x000fe200078e0a16 */
[----:B------:R-:W-:-:S02]  /*0f20*/  SEL R0, R0, 0x7, P6 ;  /* 0x0000000700007807 */ /* 0x000fc40003000000 */
[----:B------:R-:W-:Y:S01]  /*0f30*/  LOP3.LUT R19, R16, 0xff, RZ, 0xc0, !PT ;  /* 0x000000ff10137812 */ /* 0x000fe200078ec0ff */
[----:B------:R-:W-:Y:S01]  /*0f40*/  IMAD R17, R17, 0x4c00, R22 ;  /* 0x00004c0011117824 */ /* 0x000fe200078e0216 */
[----:B------:R-:W-:-:S03]  /*0f50*/  SEL R0, R0, 0x8, P3 ;  /* 0x0000000800007807 */ /* 0x000fc60001800000 */
[----:B-1----:R-:W-:-:S04]  /*0f60*/  IMAD.WIDE R10, R17, 0x4, R10 ;  /* 0x00000004110a7825 */ /* 0x002fc800078e020a */
[----:B------:R-:W-:Y:S02]  /*0f70*/  IMAD R19, R0, 0x100, R19 ;  /* 0x0000010000137824 */ /* 0x000fe400078e0213 */
[C---:B0-----:R-:W-:Y:S01]  /*0f80*/  IMAD.WIDE R2, R13.reuse, 0x4, R2 ;  /* 0x000000040d027825 */ /* 0x041fe200078e0202 */
[----:B------:R-:W-:Y:S03]  /*0f90*/  STG.E.64 desc[UR4][R10.64], R4 ;  /* 0x000000040a007986 */ /* 0x000fe6000c101b04 */
[----:B------:R-:W-:-:S04]  /*0fa0*/  IMAD.WIDE R6, R13, 0x4, R6 ;  /* 0x000000040d067825 */ /* 0x000fc800078e0206 */
[C-C-:B---3--:R-:W-:Y:S01]  /*0fb0*/  FFMA R16, R12.reuse, R14, R15.reuse ;  /* 0x0000000e0c107223 */ /* 0x148fe2000000000f */
[----:B------:R-:W-:Y:S01]  /*0fc0*/  FFMA R18, R12, R18, R15 ;  /* 0x000000120c127223 */ /* 0x000fe2000000000f */
[----:B------:R-:W-:-:S03]  /*0fd0*/  IADD3 R14, P2, R13, UR6, RZ ;  /* 0x000000060d0e7c10 */ /* 0x000fc6000ff5e0ff */
[----:B------:R-:W-:Y:S02]  /*0fe0*/  FSETP.GEU.AND P0, PT, R16, RZ, PT ;  /* 0x000000ff1000720b */ /* 0x000fe40003f0e000 */
[----:B------:R-:W-:Y:S02]  /*0ff0*/  FSETP.GEU.AND P1, PT, R18, RZ, PT ;  /* 0x000000ff1200720b */ /* 0x000fe40003f2e000 */
[----:B------:R-:W-:Y:S02]  /*1000*/  LEA.HI.X.SX32 R15, R13, UR7, 0x1, P2 ;  /* 0x000000070d0f7c11 */ /* 0x000fe400090f0eff */
[----:B------:R-:W-:Y:S02]  /*1010*/  FSEL R16, R16, RZ, P0 ;  /* 0x000000ff10107208 */ /* 0x000fe40000000000 */
[----:B------:R-:W-:Y:S01]  /*1020*/  FSEL R17, R18, RZ, P1 ;  /* 0x000000ff12117208 */ /* 0x000fe20000800000 */
[----:B------:R-:W-:Y:S04]  /*1030*/  STG.E.U16 desc[UR4][R14.64], R19 ;  /* 0x000000130e007986 */ /* 0x000fe8000c101504 */
[----:B------:R-:W-:Y:S04]  /*1040*/  STG.E.64 desc[UR4][R2.64], R16 ;  /* 0x0000001002007986 */ /* 0x000fe8000c101b04 */
[----:B------:R-:W-:Y:S01]  /*1050*/  STG.E.64 desc[UR4][R6.64], R8 ;  /* 0x0000000806007986 */ /* 0x000fe2000c101b04 */
[----:B------:R-:W-:Y:S05]  /*1060*/  EXIT ;  /* 0x000000000000794d */ /* 0x000fea0003800000 */
.L_x_0:
[----:B------:R-:W-:-:S00]  /*1070*/  BRA `(.L_x_0) ;  /* 0xfffffffc00fc7947 */ /* 0x000fc0000383ffff */
[----:B------:R-:W-:-:S00]  /*1080*/  NOP ;  /* 0x0000000000007918 */ /* 0x000fc00000000000 */
[----:B------:R-:W-:-:S00]  /*1090*/  NOP ;  /* 0x0000000000007918 */ /* 0x000fc00000000000 */
[----:B------:R-:W-:-:S00]  /*10a0*/  NOP ;  /* 0x0000000000007918 */ /* 0x000fc00000000000 */
[----:B------:R-:W-:-:S00]  /*10b0*/  NOP ;  /* 0x0000000000007918 */ /* 0x000fc00000000000 */
[----:B------:R-:W-:-:S00]  /*10c0*/  NOP ;  /* 0x0000000000007918 */ /* 0x000fc00000000000 */
[----:B------:R-:W-:-:S00]  /*10d0*/  NOP ;  /* 0x0000000000007918 */ /* 0x000fc00000000000 */
[----:B------:R-:W-:-:S00]  /*10e0*/  NOP ;  /* 0x0000000000007918 */ /* 0x000fc00000000000 */
[----:B------:R-:W-:-:S00]  /*10f0*/  NOP ;  /* 0x0000000000007918 */ /* 0x000fc00000000000 */
.L_x_1:


//--------------------- .nv.global.init           --------------------------
	.section	.nv.global.init,"aw",@progbits
.nv.global.init:
	.type		_$_str,@object
	.size		_$_str,(_$_str_$_2 - _$_str)
_$_str:
        /*0000*/ 	.byte	0x5f, 0x5f, 0x43, 0x55, 0x44, 0x41, 0x5f, 0x46, 0x54, 0x5a, 0x00
	.type		_$_str_$_2,@object
	.size		_$_str_$_2,(.L_1 - _$_str_$_2)
_$_str_$_2:
        /*000b*/ 	.byte	0x5f, 0x5f, 0x43, 0x55, 0x44, 0x41, 0x5f, 0x50, 0x52, 0x45, 0x43, 0x5f, 0x53, 0x51, 0x52, 0x54
        /*001b*/ 	.byte	0x00
.L_1:


//--------------------- .nv.constant0.triton_poi_fused__native_batch_norm_legit_no_training_max_pool2d_with_indices_native_batch_norm_backward_relu_1 --------------------------
	.section	.nv.constant0.triton_poi_fused__native_batch_norm_legit_no_training_max_pool2d_with_indices_native_batch_norm_backward_relu_1,"a",@progbits
	.sectionflags	@""
	.align	4
.nv.constant0.triton_poi_fused__native_batch_norm_legit_no_training_max_pool2d_with_indices_native_batch_norm_backward_relu_1:
	.zero		604
